//
// Generated by NVIDIA NVVM Compiler
//
// Compiler Build ID: CL-36424714
// Cuda compilation tools, release 13.0, V13.0.88
// Based on NVVM 20.0.0
//

.version 9.0
.target sm_100
.address_size 64

	// .globl	_Z8is_primePiPbi
.global .align 4 .b8 precalc_xorwow_matrix[102400];
.global .align 4 .b8 precalc_xorwow_offset_matrix[102400];
.global .align 4 .b8 mrg32k3aM1[2304];
.global .align 4 .b8 mrg32k3aM2[2304];
.global .align 4 .b8 mrg32k3aM1SubSeq[2016];
.global .align 4 .b8 mrg32k3aM2SubSeq[2016];
.global .align 4 .b8 mrg32k3aM1Seq[2304];
.global .align 4 .b8 mrg32k3aM2Seq[2304];
.const .align 8 .b8 __cr_lgamma_table[72];

.visible .entry _Z8is_primePiPbi(
	.param .u64 .ptr .align 1 _Z8is_primePiPbi_param_0,
	.param .u64 .ptr .align 1 _Z8is_primePiPbi_param_1,
	.param .u32 _Z8is_primePiPbi_param_2
)
{
	.reg .pred 	%p<2>;
	.reg .b16 	%rs<2>;
	.reg .b32 	%r<6>;
	.reg .b64 	%rd<5>;

	ld.param.u64 	%rd1, [_Z8is_primePiPbi_param_1];
	ld.param.u32 	%r2, [_Z8is_primePiPbi_param_2];
	mov.u32 	%r3, %ctaid.x;
	mov.u32 	%r4, %ntid.x;
	mov.u32 	%r5, %tid.x;
	mad.lo.s32 	%r1, %r3, %r4, %r5;
	setp.ge.s32 	%p1, %r1, %r2;
	@%p1 bra 	$L__BB0_2;
	cvta.to.global.u64 	%rd2, %rd1;
	cvt.s64.s32 	%rd3, %r1;
	add.s64 	%rd4, %rd2, %rd3;
	mov.b16 	%rs1, 0;
	st.global.u8 	[%rd4], %rs1;
$L__BB0_2:
	ret;

}


// ===== COMPILED SASS (sm_100) =====

	.target	sm_100

	.elftype	@"ET_EXEC"


//--------------------- .note.nv.tkinfo           --------------------------
	.section	.note.nv.tkinfo,"",@"SHT_NOTE"
	.sectionflags	@"SHF_NOTE_NV_TKINFO"
	.tkinfo
        /*0018*/ 	.word	0x00000002
        /*0030*/ 	.string	""
        /*0030*/ 	.string	"ptxas"
        /*0030*/ 	.string	"Cuda compilation tools, release 13.0, V13.0.88"
        /*0030*/ 	.string	"Build cuda_13.0.r13.0/compiler.36424714_0"
        /*0030*/ 	.string	"-arch sm_100 -m 64 "



//--------------------- .note.nv.cuinfo           --------------------------
	.section	.note.nv.cuinfo,"",@"SHT_NOTE"
	.sectionflags	@"SHF_NOTE_NV_CUINFO"
        /*0018*/ 	.short	0x0002
        /*001a*/ 	.short	0x0064
        /*001c*/ 	.short	0x0082
	.zero		2


//--------------------- .nv.info                  --------------------------
	.section	.nv.info,"",@"SHT_CUDA_INFO"
	.align	4


	//----- nvinfo : EIATTR_REGCOUNT
	.align		4
        /*0000*/ 	.byte	0x04, 0x2f
        /*0002*/ 	.short	(.L_10 - .L_9)
	.align		4
.L_9:
        /*0004*/ 	.word	index@(_Z8is_primePiPbi)
        /*0008*/ 	.word	0x00000006


	//----- nvinfo : EIATTR_FRAME_SIZE
	.align		4
.L_10:
        /*000c*/ 	.byte	0x04, 0x11
        /*000e*/ 	.short	(.L_12 - .L_11)
	.align		4
.L_11:
        /*0010*/ 	.word	index@(_Z8is_primePiPbi)
        /*0014*/ 	.word	0x00000000


	//----- nvinfo : EIATTR_MIN_STACK_SIZE
	.align		4
.L_12:
        /*0018*/ 	.byte	0x04, 0x12
        /*001a*/ 	.short	(.L_14 - .L_13)
	.align		4
.L_13:
        /*001c*/ 	.word	index@(_Z8is_primePiPbi)
        /*0020*/ 	.word	0x00000000
.L_14:


//--------------------- .nv.compat                --------------------------
	.section	.nv.compat,"",@"SHT_CUDA_COMPAT_INFO"
	.align	4
        /*0000*/ 	.byte	0x02, 0x09, 0x00, 0x00, 0x02, 0x02, 0x01, 0x00, 0x02, 0x05, 0x05, 0x00, 0x03, 0x07, 0x01, 0x01
        /*0010*/ 	.byte	0x02, 0x03, 0x00, 0x00, 0x02, 0x06, 0x01, 0x00, 0x04, 0x0b, 0x08, 0x00, 0x09, 0x00, 0x00, 0x00
        /*0020*/ 	.byte	0x00, 0x00, 0x00, 0x00


//--------------------- .nv.info._Z8is_primePiPbi --------------------------
	.section	.nv.info._Z8is_primePiPbi,"",@"SHT_CUDA_INFO"
	.sectionflags	@""
	.align	4


	//----- nvinfo : EIATTR_CUDA_API_VERSION
	.align		4
        /*0000*/ 	.byte	0x04, 0x37
        /*0002*/ 	.short	(.L_16 - .L_15)
.L_15:
        /*0004*/ 	.word	0x00000082


	//----- nvinfo : EIATTR_KPARAM_INFO
	.align		4
.L_16:
        /*0008*/ 	.byte	0x04, 0x17
        /*000a*/ 	.short	(.L_18 - .L_17)
.L_17:
        /*000c*/ 	.word	0x00000000
        /*0010*/ 	.short	0x0002
        /*0012*/ 	.short	0x0010
        /*0014*/ 	.byte	0x00, 0xf0, 0x11, 0x00


	//----- nvinfo : EIATTR_KPARAM_INFO
	.align		4
.L_18:
        /*0018*/ 	.byte	0x04, 0x17
        /*001a*/ 	.short	(.L_20 - .L_19)
.L_19:
        /*001c*/ 	.word	0x00000000
        /*0020*/ 	.short	0x0001
        /*0022*/ 	.short	0x0008
        /*0024*/ 	.byte	0x00, 0xf5, 0x21, 0x00


	//----- nvinfo : EIATTR_KPARAM_INFO
	.align		4
.L_20:
        /*0028*/ 	.byte	0x04, 0x17
        /*002a*/ 	.short	(.L_22 - .L_21)
.L_21:
        /*002c*/ 	.word	0x00000000
        /*0030*/ 	.short	0x0000
        /*0032*/ 	.short	0x0000
        /*0034*/ 	.byte	0x00, 0xf5, 0x21, 0x00


	//----- nvinfo : EIATTR_SPARSE_MMA_MASK
	.align		4
.L_22:
        /*0038*/ 	.byte	0x03, 0x50
        /*003a*/ 	.short	0x0000


	//----- nvinfo : EIATTR_MAXREG_COUNT
	.align		4
        /*003c*/ 	.byte	0x03, 0x1b
        /*003e*/ 	.short	0x00ff


	//----- nvinfo : EIATTR_MERCURY_ISA_VERSION
	.align		4
        /*0040*/ 	.byte	0x03, 0x5f
        /*0042*/ 	.short	0x0101


	//----- nvinfo : EIATTR_VRC_CTA_INIT_COUNT
	.align		4
        /*0044*/ 	.byte	0x02, 0x4a
	.zero		1
	.zero		1


	//----- nvinfo : EIATTR_EXIT_INSTR_OFFSETS
	.align		4
        /*0048*/ 	.byte	0x04, 0x1c
        /*004a*/ 	.short	(.L_24 - .L_23)


	//   ....[0]....
.L_23:
        /*004c*/ 	.word	0x00000070


	//   ....[1]....
        /*0050*/ 	.word	0x000000d0


	//----- nvinfo : EIATTR_CBANK_PARAM_SIZE
	.align		4
.L_24:
        /*0054*/ 	.byte	0x03, 0x19
        /*0056*/ 	.short	0x0014


	//----- nvinfo : EIATTR_PARAM_CBANK
	.align		4
        /*0058*/ 	.byte	0x04, 0x0a
        /*005a*/ 	.short	(.L_26 - .L_25)
	.align		4
.L_25:
        /*005c*/ 	.word	index@(.nv.constant0._Z8is_primePiPbi)
        /*0060*/ 	.short	0x0380
        /*0062*/ 	.short	0x0014


	//----- nvinfo : EIATTR_SW_WAR
	.align		4
.L_26:
        /*0064*/ 	.byte	0x04, 0x36
        /*0066*/ 	.short	(.L_28 - .L_27)
.L_27:
        /*0068*/ 	.word	0x00000008
.L_28:


//--------------------- .nv.callgraph             --------------------------
	.section	.nv.callgraph,"",@"SHT_CUDA_CALLGRAPH"
	.align	4
	.sectionentsize	8
	.align		4
        /*0000*/ 	.word	0x00000000
	.align		4
        /*0004*/ 	.word	0xffffffff
	.align		4
        /*0008*/ 	.word	0x00000000
	.align		4
        /*000c*/ 	.word	0xfffffffe
	.align		4
        /*0010*/ 	.word	0x00000000
	.align		4
        /*0014*/ 	.word	0xfffffffd
	.align		4
        /*0018*/ 	.word	0x00000000
	.align		4
        /*001c*/ 	.word	0xfffffffc


//--------------------- .nv.constant4             --------------------------
	.section	.nv.constant4,"a",@progbits
	.align	8
	.align		8
.nv.constant4:
        /*0000*/ 	.dword	precalc_xorwow_matrix
	.align		8
        /*0008*/ 	.dword	precalc_xorwow_offset_matrix
	.align		8
        /*0010*/ 	.dword	mrg32k3aM1
	.align		8
        /*0018*/ 	.dword	mrg32k3aM2
	.align		8
        /*0020*/ 	.dword	mrg32k3aM1SubSeq
	.align		8
        /*0028*/ 	.dword	mrg32k3aM2SubSeq
	.align		8
        /*0030*/ 	.dword	mrg32k3aM1Seq
	.align		8
        /*0038*/ 	.dword	mrg32k3aM2Seq


//--------------------- .nv.constant3             --------------------------
	.section	.nv.constant3,"a",@progbits
	.align	8
.nv.constant3:
	.type		__cr_lgamma_table,@object
	.size		__cr_lgamma_table,(.L_8 - __cr_lgamma_table)
__cr_lgamma_table:
        /*0000*/ 	.byte	0x00, 0x00, 0x00, 0x00, 0x00, 0x00, 0x00, 0x00, 0x00, 0x00, 0x00, 0x00, 0x00, 0x00, 0x00, 0x00
        /*0010*/ 	.byte	0xef, 0x39, 0xfa, 0xfe, 0x42, 0x2e, 0xe6, 0x3f, 0x02, 0x20, 0x2a, 0xfa, 0x0b, 0xab, 0xfc, 0x3f
        /*0020*/ 	.byte	0xf9, 0x2c, 0x92, 0x7c, 0xa7, 0x6c, 0x09, 0x40, 0xc9, 0x79, 0x44, 0x3c, 0x64, 0x26, 0x13, 0x40
        /*0030*/ 	.byte	0xca, 0x01, 0xcf, 0x3a, 0x27, 0x51, 0x1a, 0x40, 0x30, 0xcc, 0x2d, 0xf3, 0xe1, 0x0c, 0x21, 0x40
        /*0040*/ 	.byte	0x0d, 0xb7, 0xfc, 0x82, 0x8e, 0x35, 0x25, 0x40
.L_8:


//--------------------- .text._Z8is_primePiPbi    --------------------------
	.section	.text._Z8is_primePiPbi,"ax",@progbits
	.align	128
        .global         _Z8is_primePiPbi
        .type           _Z8is_primePiPbi,@function
        .size           _Z8is_primePiPbi,(.L_x_1 - _Z8is_primePiPbi)
        .other          _Z8is_primePiPbi,@"STO_CUDA_ENTRY STV_DEFAULT"
_Z8is_primePiPbi:
.text._Z8is_primePiPbi:
[----:B------:R-:W-:Y:S01]  /*0000*/  LDC R1, c[0x0][0x37c] ;  /* 0x0000df00ff017b82 */ /* 0x000fe20000000800 */
[----:B------:R-:W0:Y:S07]  /*0010*/  S2R R3, SR_TID.X ;  /* 0x0000000000037919 */ /* 0x000e2e0000002100 */
[----:B------:R-:W0:Y:S01]  /*0020*/  S2UR UR4, SR_CTAID.X ;  /* 0x00000000000479c3 */ /* 0x000e220000002500 */
[----:B------:R-:W1:Y:S07]  /*0030*/  LDCU UR5, c[0x0][0x390] ;  /* 0x00007200ff0577ac */ /* 0x000e6e0008000800 */
[----:B------:R-:W0:Y:S02]  /*0040*/  LDC R0, c[0x0][0x360] ;  /* 0x0000d800ff007b82 */ /* 0x000e240000000800 */
[----:B0-----:R-:W-:-:S05]  /*0050*/  IMAD R0, R0, UR4, R3 ;  /* 0x0000000400007c24 */ /* 0x001fca000f8e0203 */
[----:B-1----:R-:W-:-:S13]  /*0060*/  ISETP.GE.AND P0, PT, R0, UR5, PT ;  /* 0x0000000500007c0c */ /* 0x002fda000bf06270 */
[----:B------:R-:W-:Y:S05]  /*0070*/  @P0 EXIT ;  /* 0x000000000000094d */ /* 0x000fea0003800000 */
[----:B------:R-:W0:Y:S01]  /*0080*/  LDCU.64 UR6, c[0x0][0x388] ;  /* 0x00007100ff0677ac */ /* 0x000e220008000a00 */
[----:B------:R-:W1:Y:S01]  /*0090*/  LDCU.64 UR4, c[0x0][0x358] ;  /* 0x00006b00ff0477ac */ /* 0x000e620008000a00 */
[----:B0-----:R-:W-:-:S04]  /*00a0*/  IADD3 R2, P0, PT, R0, UR6, RZ ;  /* 0x0000000600027c10 */ /* 0x001fc8000ff1e0ff */
[----:B------:R-:W-:-:S05]  /*00b0*/  LEA.HI.X.SX32 R3, R0, UR7, 0x1, P0 ;  /* 0x0000000700037c11 */ /* 0x000fca00080f0eff */
[----:B-1----:R-:W-:Y:S01]  /*00c0*/  STG.E.U8 desc[UR4][R2.64], RZ ;  /* 0x000000ff02007986 */ /* 0x002fe2000c101104 */
[----:B------:R-:W-:Y:S05]  /*00d0*/  EXIT ;  /* 0x000000000000794d */ /* 0x000fea0003800000 */
.L_x_0:
[----:B------:R-:W-:-:S00]  /*00e0*/  BRA `(.L_x_0) ;  /* 0xfffffffc00fc7947 */ /* 0x000fc0000383ffff */
[----:B------:R-:W-:-:S00]  /*00f0*/  NOP ;  /* 0x0000000000007918 */ /* 0x000fc00000000000 */
        /* <DEDUP_REMOVED lines=8> */
.L_x_1:


//--------------------- .nv.global.init           --------------------------
	.section	.nv.global.init,"aw",@progbits
	.align	4
.nv.global.init:
	.type		mrg32k3aM1SubSeq,@object
	.size		mrg32k3aM1SubSeq,(mrg32k3aM2SubSeq - mrg32k3aM1SubSeq)
mrg32k3aM1SubSeq:
        /*0000*/ 	.byte	0x0b, 0xcc, 0xee, 0x04, 0x73, 0x29, 0x8b, 0x6f, 0xf6, 0x53, 0x03, 0xf6, 0x23, 0xf6, 0xea, 0xda
        /* <DEDUP_REMOVED lines=125> */
	.type		mrg32k3aM2SubSeq,@object
	.size		mrg32k3aM2SubSeq,(mrg32k3aM1 - mrg32k3aM2SubSeq)
mrg32k3aM2SubSeq:
        /* <DEDUP_REMOVED lines=126> */
	.type		mrg32k3aM1,@object
	.size		mrg32k3aM1,(mrg32k3aM1Seq - mrg32k3aM1)
mrg32k3aM1:
        /* <DEDUP_REMOVED lines=144> */
	.type		mrg32k3aM1Seq,@object
	.size		mrg32k3aM1Seq,(mrg32k3aM2 - mrg32k3aM1Seq)
mrg32k3aM1Seq:
        /* <DEDUP_REMOVED lines=144> */
	.type		mrg32k3aM2,@object
	.size		mrg32k3aM2,(mrg32k3aM2Seq - mrg32k3aM2)
mrg32k3aM2:
        /* <DEDUP_REMOVED lines=144> */
	.type		mrg32k3aM2Seq,@object
	.size		mrg32k3aM2Seq,(precalc_xorwow_matrix - mrg32k3aM2Seq)
mrg32k3aM2Seq:
        /* <DEDUP_REMOVED lines=144> */
	.type		precalc_xorwow_matrix,@object
	.size		precalc_xorwow_matrix,(precalc_xorwow_offset_matrix - precalc_xorwow_matrix)
precalc_xorwow_matrix:
        /* <DEDUP_REMOVED lines=6400> */
	.type		precalc_xorwow_offset_matrix,@object
	.size		precalc_xorwow_offset_matrix,(.L_1 - precalc_xorwow_offset_matrix)
precalc_xorwow_offset_matrix:
        /* <DEDUP_REMOVED lines=6400> */
.L_1:


//--------------------- .nv.shared.reserved.0     --------------------------
	.section	.nv.shared.reserved.0,"aw",@nobits
	.weak		__nv_reservedSMEM_offset_0_alias
	.size		__nv_reservedSMEM_offset_0_alias, 0, 64
	.other		__nv_reservedSMEM_offset_0_alias,@"STO_CUDA_RESERVED_SHARED STV_DEFAULT"
__nv_reservedSMEM_offset_0_alias:
	.zero		0
	.zero		64


//--------------------- .nv.constant0._Z8is_primePiPbi --------------------------
	.section	.nv.constant0._Z8is_primePiPbi,"a",@progbits
	.sectionflags	@""
	.align	4
.nv.constant0._Z8is_primePiPbi:
	.zero		916


//--------------------- SYMBOLS --------------------------

	.type		.nv.reservedSmem.offset0,@object
	.size		.nv.reservedSmem.offset0,0x4
